//
// Generated by NVIDIA NVVM Compiler
//
// Compiler Build ID: CL-36424714
// Cuda compilation tools, release 13.0, V13.0.88
// Based on NVVM 20.0.0
//

.version 9.0
.target sm_100
.address_size 64

	// .globl	_Z9scan_cudaPdS_i

.visible .entry _Z9scan_cudaPdS_i(
	.param .u64 .ptr .align 1 _Z9scan_cudaPdS_i_param_0,
	.param .u64 .ptr .align 1 _Z9scan_cudaPdS_i_param_1,
	.param .u32 _Z9scan_cudaPdS_i_param_2
)
{


	ret;

}
	// .globl	_Z8add_cudaPdS_i
.visible .entry _Z8add_cudaPdS_i(
	.param .u64 .ptr .align 1 _Z8add_cudaPdS_i_param_0,
	.param .u64 .ptr .align 1 _Z8add_cudaPdS_i_param_1,
	.param .u32 _Z8add_cudaPdS_i_param_2
)
{


	ret;

}


// ===== COMPILED SASS (sm_100) =====

	.target	sm_100

	.elftype	@"ET_EXEC"


//--------------------- .note.nv.tkinfo           --------------------------
	.section	.note.nv.tkinfo,"",@"SHT_NOTE"
	.sectionflags	@"SHF_NOTE_NV_TKINFO"
	.tkinfo
        /*0018*/ 	.word	0x00000002
        /*0030*/ 	.string	""
        /*0030*/ 	.string	"ptxas"
        /*0030*/ 	.string	"Cuda compilation tools, release 13.0, V13.0.88"
        /*0030*/ 	.string	"Build cuda_13.0.r13.0/compiler.36424714_0"
        /*0030*/ 	.string	"-arch sm_100 -m 64 "



//--------------------- .note.nv.cuinfo           --------------------------
	.section	.note.nv.cuinfo,"",@"SHT_NOTE"
	.sectionflags	@"SHF_NOTE_NV_CUINFO"
        /*0018*/ 	.short	0x0002
        /*001a*/ 	.short	0x0064
        /*001c*/ 	.short	0x0082
	.zero		2


//--------------------- .nv.info                  --------------------------
	.section	.nv.info,"",@"SHT_CUDA_INFO"
	.align	4


	//----- nvinfo : EIATTR_REGCOUNT
	.align		4
        /*0000*/ 	.byte	0x04, 0x2f
        /*0002*/ 	.short	(.L_1 - .L_0)
	.align		4
.L_0:
        /*0004*/ 	.word	index@(_Z9scan_cudaPdS_i)
        /*0008*/ 	.word	0x00000004


	//----- nvinfo : EIATTR_FRAME_SIZE
	.align		4
.L_1:
        /*000c*/ 	.byte	0x04, 0x11
        /*000e*/ 	.short	(.L_3 - .L_2)
	.align		4
.L_2:
        /*0010*/ 	.word	index@(_Z9scan_cudaPdS_i)
        /*0014*/ 	.word	0x00000000


	//----- nvinfo : EIATTR_REGCOUNT
	.align		4
.L_3:
        /*0018*/ 	.byte	0x04, 0x2f
        /*001a*/ 	.short	(.L_5 - .L_4)
	.align		4
.L_4:
        /*001c*/ 	.word	index@(_Z8add_cudaPdS_i)
        /*0020*/ 	.word	0x00000004


	//----- nvinfo : EIATTR_FRAME_SIZE
	.align		4
.L_5:
        /*0024*/ 	.byte	0x04, 0x11
        /*0026*/ 	.short	(.L_7 - .L_6)
	.align		4
.L_6:
        /*0028*/ 	.word	index@(_Z8add_cudaPdS_i)
        /*002c*/ 	.word	0x00000000


	//----- nvinfo : EIATTR_MIN_STACK_SIZE
	.align		4
.L_7:
        /*0030*/ 	.byte	0x04, 0x12
        /*0032*/ 	.short	(.L_9 - .L_8)
	.align		4
.L_8:
        /*0034*/ 	.word	index@(_Z8add_cudaPdS_i)
        /*0038*/ 	.word	0x00000000


	//----- nvinfo : EIATTR_MIN_STACK_SIZE
	.align		4
.L_9:
        /*003c*/ 	.byte	0x04, 0x12
        /*003e*/ 	.short	(.L_11 - .L_10)
	.align		4
.L_10:
        /*0040*/ 	.word	index@(_Z9scan_cudaPdS_i)
        /*0044*/ 	.word	0x00000000
.L_11:


//--------------------- .nv.compat                --------------------------
	.section	.nv.compat,"",@"SHT_CUDA_COMPAT_INFO"
	.align	4
        /*0000*/ 	.byte	0x02, 0x09, 0x00, 0x00, 0x02, 0x02, 0x01, 0x00, 0x02, 0x05, 0x05, 0x00, 0x03, 0x07, 0x01, 0x01
        /*0010*/ 	.byte	0x02, 0x03, 0x00, 0x00, 0x02, 0x06, 0x01, 0x00, 0x04, 0x0b, 0x08, 0x00, 0x09, 0x00, 0x00, 0x00
        /*0020*/ 	.byte	0x00, 0x00, 0x00, 0x00


//--------------------- .nv.info._Z8add_cudaPdS_i --------------------------
	.section	.nv.info._Z8add_cudaPdS_i,"",@"SHT_CUDA_INFO"
	.sectionflags	@""
	.align	4


	//----- nvinfo : EIATTR_CUDA_API_VERSION
	.align		4
        /*0000*/ 	.byte	0x04, 0x37
        /*0002*/ 	.short	(.L_13 - .L_12)
.L_12:
        /*0004*/ 	.word	0x00000082


	//----- nvinfo : EIATTR_KPARAM_INFO
	.align		4
.L_13:
        /*0008*/ 	.byte	0x04, 0x17
        /*000a*/ 	.short	(.L_15 - .L_14)
.L_14:
        /*000c*/ 	.word	0x00000000
        /*0010*/ 	.short	0x0002
        /*0012*/ 	.short	0x0010
        /*0014*/ 	.byte	0x00, 0xf0, 0x11, 0x00


	//----- nvinfo : EIATTR_KPARAM_INFO
	.align		4
.L_15:
        /*0018*/ 	.byte	0x04, 0x17
        /*001a*/ 	.short	(.L_17 - .L_16)
.L_16:
        /*001c*/ 	.word	0x00000000
        /*0020*/ 	.short	0x0001
        /*0022*/ 	.short	0x0008
        /*0024*/ 	.byte	0x00, 0xf5, 0x21, 0x00


	//----- nvinfo : EIATTR_KPARAM_INFO
	.align		4
.L_17:
        /*0028*/ 	.byte	0x04, 0x17
        /*002a*/ 	.short	(.L_19 - .L_18)
.L_18:
        /*002c*/ 	.word	0x00000000
        /*0030*/ 	.short	0x0000
        /*0032*/ 	.short	0x0000
        /*0034*/ 	.byte	0x00, 0xf5, 0x21, 0x00


	//----- nvinfo : EIATTR_SPARSE_MMA_MASK
	.align		4
.L_19:
        /*0038*/ 	.byte	0x03, 0x50
        /*003a*/ 	.short	0x0000


	//----- nvinfo : EIATTR_MAXREG_COUNT
	.align		4
        /*003c*/ 	.byte	0x03, 0x1b
        /*003e*/ 	.short	0x00ff


	//----- nvinfo : EIATTR_MERCURY_ISA_VERSION
	.align		4
        /*0040*/ 	.byte	0x03, 0x5f
        /*0042*/ 	.short	0x0101


	//----- nvinfo : EIATTR_VRC_CTA_INIT_COUNT
	.align		4
        /*0044*/ 	.byte	0x02, 0x4a
	.zero		1
	.zero		1


	//----- nvinfo : EIATTR_EXIT_INSTR_OFFSETS
	.align		4
        /*0048*/ 	.byte	0x04, 0x1c
        /*004a*/ 	.short	(.L_21 - .L_20)


	//   ....[0]....
.L_20:
        /*004c*/ 	.word	0x00000010


	//----- nvinfo : EIATTR_CBANK_PARAM_SIZE
	.align		4
.L_21:
        /*0050*/ 	.byte	0x03, 0x19
        /*0052*/ 	.short	0x0014


	//----- nvinfo : EIATTR_PARAM_CBANK
	.align		4
        /*0054*/ 	.byte	0x04, 0x0a
        /*0056*/ 	.short	(.L_23 - .L_22)
	.align		4
.L_22:
        /*0058*/ 	.word	index@(.nv.constant0._Z8add_cudaPdS_i)
        /*005c*/ 	.short	0x0380
        /*005e*/ 	.short	0x0014


	//----- nvinfo : EIATTR_SW_WAR
	.align		4
.L_23:
        /*0060*/ 	.byte	0x04, 0x36
        /*0062*/ 	.short	(.L_25 - .L_24)
.L_24:
        /*0064*/ 	.word	0x00000008
.L_25:


//--------------------- .nv.info._Z9scan_cudaPdS_i --------------------------
	.section	.nv.info._Z9scan_cudaPdS_i,"",@"SHT_CUDA_INFO"
	.sectionflags	@""
	.align	4


	//----- nvinfo : EIATTR_CUDA_API_VERSION
	.align		4
        /*0000*/ 	.byte	0x04, 0x37
        /*0002*/ 	.short	(.L_27 - .L_26)
.L_26:
        /*0004*/ 	.word	0x00000082


	//----- nvinfo : EIATTR_KPARAM_INFO
	.align		4
.L_27:
        /*0008*/ 	.byte	0x04, 0x17
        /*000a*/ 	.short	(.L_29 - .L_28)
.L_28:
        /*000c*/ 	.word	0x00000000
        /*0010*/ 	.short	0x0002
        /*0012*/ 	.short	0x0010
        /*0014*/ 	.byte	0x00, 0xf0, 0x11, 0x00


	//----- nvinfo : EIATTR_KPARAM_INFO
	.align		4
.L_29:
        /*0018*/ 	.byte	0x04, 0x17
        /*001a*/ 	.short	(.L_31 - .L_30)
.L_30:
        /*001c*/ 	.word	0x00000000
        /*0020*/ 	.short	0x0001
        /*0022*/ 	.short	0x0008
        /*0024*/ 	.byte	0x00, 0xf5, 0x21, 0x00


	//----- nvinfo : EIATTR_KPARAM_INFO
	.align		4
.L_31:
        /*0028*/ 	.byte	0x04, 0x17
        /*002a*/ 	.short	(.L_33 - .L_32)
.L_32:
        /*002c*/ 	.word	0x00000000
        /*0030*/ 	.short	0x0000
        /*0032*/ 	.short	0x0000
        /*0034*/ 	.byte	0x00, 0xf5, 0x21, 0x00


	//----- nvinfo : EIATTR_SPARSE_MMA_MASK
	.align		4
.L_33:
        /*0038*/ 	.byte	0x03, 0x50
        /*003a*/ 	.short	0x0000


	//----- nvinfo : EIATTR_MAXREG_COUNT
	.align		4
        /*003c*/ 	.byte	0x03, 0x1b
        /*003e*/ 	.short	0x00ff


	//----- nvinfo : EIATTR_MERCURY_ISA_VERSION
	.align		4
        /*0040*/ 	.byte	0x03, 0x5f
        /*0042*/ 	.short	0x0101


	//----- nvinfo : EIATTR_VRC_CTA_INIT_COUNT
	.align		4
        /*0044*/ 	.byte	0x02, 0x4a
	.zero		1
	.zero		1


	//----- nvinfo : EIATTR_EXIT_INSTR_OFFSETS
	.align		4
        /*0048*/ 	.byte	0x04, 0x1c
        /*004a*/ 	.short	(.L_35 - .L_34)


	//   ....[0]....
.L_34:
        /*004c*/ 	.word	0x00000010


	//----- nvinfo : EIATTR_CBANK_PARAM_SIZE
	.align		4
.L_35:
        /*0050*/ 	.byte	0x03, 0x19
        /*0052*/ 	.short	0x0014


	//----- nvinfo : EIATTR_PARAM_CBANK
	.align		4
        /*0054*/ 	.byte	0x04, 0x0a
        /*0056*/ 	.short	(.L_37 - .L_36)
	.align		4
.L_36:
        /*0058*/ 	.word	index@(.nv.constant0._Z9scan_cudaPdS_i)
        /*005c*/ 	.short	0x0380
        /*005e*/ 	.short	0x0014


	//----- nvinfo : EIATTR_SW_WAR
	.align		4
.L_37:
        /*0060*/ 	.byte	0x04, 0x36
        /*0062*/ 	.short	(.L_39 - .L_38)
.L_38:
        /*0064*/ 	.word	0x00000008
.L_39:


//--------------------- .nv.callgraph             --------------------------
	.section	.nv.callgraph,"",@"SHT_CUDA_CALLGRAPH"
	.align	4
	.sectionentsize	8
	.align		4
        /*0000*/ 	.word	0x00000000
	.align		4
        /*0004*/ 	.word	0xffffffff
	.align		4
        /*0008*/ 	.word	0x00000000
	.align		4
        /*000c*/ 	.word	0xfffffffe
	.align		4
        /*0010*/ 	.word	0x00000000
	.align		4
        /*0014*/ 	.word	0xfffffffd
	.align		4
        /*0018*/ 	.word	0x00000000
	.align		4
        /*001c*/ 	.word	0xfffffffc


//--------------------- .text._Z8add_cudaPdS_i    --------------------------
	.section	.text._Z8add_cudaPdS_i,"ax",@progbits
	.align	128
        .global         _Z8add_cudaPdS_i
        .type           _Z8add_cudaPdS_i,@function
        .size           _Z8add_cudaPdS_i,(.L_x_2 - _Z8add_cudaPdS_i)
        .other          _Z8add_cudaPdS_i,@"STO_CUDA_ENTRY STV_DEFAULT"
_Z8add_cudaPdS_i:
.text._Z8add_cudaPdS_i:
[----:B------:R-:W-:Y:S01]  /*0000*/  LDC R1, c[0x0][0x37c] ;  /* 0x0000df00ff017b82 */ /* 0x000fe20000000800 */
[----:B------:R-:W-:Y:S05]  /*0010*/  EXIT ;  /* 0x000000000000794d */ /* 0x000fea0003800000 */
.L_x_0:
[----:B------:R-:W-:-:S00]  /*0020*/  BRA `(.L_x_0) ;  /* 0xfffffffc00fc7947 */ /* 0x000fc0000383ffff */
[----:B------:R-:W-:-:S00]  /*0030*/  NOP ;  /* 0x0000000000007918 */ /* 0x000fc00000000000 */
        /* <DEDUP_REMOVED lines=12> */
.L_x_2:


//--------------------- .text._Z9scan_cudaPdS_i   --------------------------
	.section	.text._Z9scan_cudaPdS_i,"ax",@progbits
	.align	128
        .global         _Z9scan_cudaPdS_i
        .type           _Z9scan_cudaPdS_i,@function
        .size           _Z9scan_cudaPdS_i,(.L_x_3 - _Z9scan_cudaPdS_i)
        .other          _Z9scan_cudaPdS_i,@"STO_CUDA_ENTRY STV_DEFAULT"
_Z9scan_cudaPdS_i:
.text._Z9scan_cudaPdS_i:
[----:B------:R-:W-:Y:S01]  /*0000*/  LDC R1, c[0x0][0x37c] ;  /* 0x0000df00ff017b82 */ /* 0x000fe20000000800 */
[----:B------:R-:W-:Y:S05]  /*0010*/  EXIT ;  /* 0x000000000000794d */ /* 0x000fea0003800000 */
.L_x_1:
        /* <DEDUP_REMOVED lines=14> */
.L_x_3:


//--------------------- .nv.shared.reserved.0     --------------------------
	.section	.nv.shared.reserved.0,"aw",@nobits
	.weak		__nv_reservedSMEM_offset_0_alias
	.size		__nv_reservedSMEM_offset_0_alias, 0, 64
	.other		__nv_reservedSMEM_offset_0_alias,@"STO_CUDA_RESERVED_SHARED STV_DEFAULT"
__nv_reservedSMEM_offset_0_alias:
	.zero		0
	.zero		64


//--------------------- .nv.constant0._Z8add_cudaPdS_i --------------------------
	.section	.nv.constant0._Z8add_cudaPdS_i,"a",@progbits
	.sectionflags	@""
	.align	4
.nv.constant0._Z8add_cudaPdS_i:
	.zero		916


//--------------------- .nv.constant0._Z9scan_cudaPdS_i --------------------------
	.section	.nv.constant0._Z9scan_cudaPdS_i,"a",@progbits
	.sectionflags	@""
	.align	4
.nv.constant0._Z9scan_cudaPdS_i:
	.zero		916


//--------------------- SYMBOLS --------------------------

	.type		.nv.reservedSmem.offset0,@object
	.size		.nv.reservedSmem.offset0,0x4
